//
// Generated by NVIDIA NVVM Compiler
//
// Compiler Build ID: CL-36424714
// Cuda compilation tools, release 13.0, V13.0.88
// Based on NVVM 20.0.0
//

.version 9.0
.target sm_100
.address_size 64

	// .globl	_Z5saxpyifPfS_

.visible .entry _Z5saxpyifPfS_(
	.param .u32 _Z5saxpyifPfS__param_0,
	.param .f32 _Z5saxpyifPfS__param_1,
	.param .u64 .ptr .align 1 _Z5saxpyifPfS__param_2,
	.param .u64 .ptr .align 1 _Z5saxpyifPfS__param_3
)
{
	.reg .pred 	%p<2>;
	.reg .b32 	%r<7>;
	.reg .b32 	%f<3>;
	.reg .b64 	%rd<9>;

	ld.param.u32 	%r2, [_Z5saxpyifPfS__param_0];
	ld.param.u64 	%rd2, [_Z5saxpyifPfS__param_2];
	ld.param.u64 	%rd1, [_Z5saxpyifPfS__param_3];
	cvta.to.global.u64 	%rd3, %rd2;
	mov.u32 	%r3, %ctaid.x;
	mov.u32 	%r4, %ntid.x;
	mov.u32 	%r5, %tid.x;
	mad.lo.s32 	%r1, %r3, %r4, %r5;
	mul.wide.s32 	%rd4, %r1, 4;
	add.s64 	%rd5, %rd3, %rd4;
	ld.global.f32 	%f1, [%rd5];
	cvt.rzi.s32.f32 	%r6, %f1;
	setp.ge.s32 	%p1, %r6, %r2;
	@%p1 bra 	$L__BB0_2;
	cvta.to.global.u64 	%rd6, %rd1;
	add.s64 	%rd8, %rd6, %rd4;
	ld.global.f32 	%f2, [%rd8+4];
	st.global.f32 	[%rd8], %f2;
$L__BB0_2:
	ret;

}


// ===== COMPILED SASS (sm_100) =====

	.target	sm_100

	.elftype	@"ET_EXEC"


//--------------------- .note.nv.tkinfo           --------------------------
	.section	.note.nv.tkinfo,"",@"SHT_NOTE"
	.sectionflags	@"SHF_NOTE_NV_TKINFO"
	.tkinfo
        /*0018*/ 	.word	0x00000002
        /*0030*/ 	.string	""
        /*0030*/ 	.string	"ptxas"
        /*0030*/ 	.string	"Cuda compilation tools, release 13.0, V13.0.88"
        /*0030*/ 	.string	"Build cuda_13.0.r13.0/compiler.36424714_0"
        /*0030*/ 	.string	"-arch sm_100 -m 64 "



//--------------------- .note.nv.cuinfo           --------------------------
	.section	.note.nv.cuinfo,"",@"SHT_NOTE"
	.sectionflags	@"SHF_NOTE_NV_CUINFO"
        /*0018*/ 	.short	0x0002
        /*001a*/ 	.short	0x0064
        /*001c*/ 	.short	0x0082
	.zero		2


//--------------------- .nv.info                  --------------------------
	.section	.nv.info,"",@"SHT_CUDA_INFO"
	.align	4


	//----- nvinfo : EIATTR_REGCOUNT
	.align		4
        /*0000*/ 	.byte	0x04, 0x2f
        /*0002*/ 	.short	(.L_1 - .L_0)
	.align		4
.L_0:
        /*0004*/ 	.word	index@(_Z5saxpyifPfS_)
        /*0008*/ 	.word	0x00000008


	//----- nvinfo : EIATTR_FRAME_SIZE
	.align		4
.L_1:
        /*000c*/ 	.byte	0x04, 0x11
        /*000e*/ 	.short	(.L_3 - .L_2)
	.align		4
.L_2:
        /*0010*/ 	.word	index@(_Z5saxpyifPfS_)
        /*0014*/ 	.word	0x00000000


	//----- nvinfo : EIATTR_MIN_STACK_SIZE
	.align		4
.L_3:
        /*0018*/ 	.byte	0x04, 0x12
        /*001a*/ 	.short	(.L_5 - .L_4)
	.align		4
.L_4:
        /*001c*/ 	.word	index@(_Z5saxpyifPfS_)
        /*0020*/ 	.word	0x00000000
.L_5:


//--------------------- .nv.compat                --------------------------
	.section	.nv.compat,"",@"SHT_CUDA_COMPAT_INFO"
	.align	4
        /*0000*/ 	.byte	0x02, 0x09, 0x00, 0x00, 0x02, 0x02, 0x01, 0x00, 0x02, 0x05, 0x05, 0x00, 0x03, 0x07, 0x01, 0x01
        /*0010*/ 	.byte	0x02, 0x03, 0x00, 0x00, 0x02, 0x06, 0x01, 0x00, 0x04, 0x0b, 0x08, 0x00, 0x09, 0x00, 0x00, 0x00
        /*0020*/ 	.byte	0x00, 0x00, 0x00, 0x00


//--------------------- .nv.info._Z5saxpyifPfS_   --------------------------
	.section	.nv.info._Z5saxpyifPfS_,"",@"SHT_CUDA_INFO"
	.sectionflags	@""
	.align	4


	//----- nvinfo : EIATTR_CUDA_API_VERSION
	.align		4
        /*0000*/ 	.byte	0x04, 0x37
        /*0002*/ 	.short	(.L_7 - .L_6)
.L_6:
        /*0004*/ 	.word	0x00000082


	//----- nvinfo : EIATTR_KPARAM_INFO
	.align		4
.L_7:
        /*0008*/ 	.byte	0x04, 0x17
        /*000a*/ 	.short	(.L_9 - .L_8)
.L_8:
        /*000c*/ 	.word	0x00000000
        /*0010*/ 	.short	0x0003
        /*0012*/ 	.short	0x0010
        /*0014*/ 	.byte	0x00, 0xf5, 0x21, 0x00


	//----- nvinfo : EIATTR_KPARAM_INFO
	.align		4
.L_9:
        /*0018*/ 	.byte	0x04, 0x17
        /*001a*/ 	.short	(.L_11 - .L_10)
.L_10:
        /*001c*/ 	.word	0x00000000
        /*0020*/ 	.short	0x0002
        /*0022*/ 	.short	0x0008
        /*0024*/ 	.byte	0x00, 0xf5, 0x21, 0x00


	//----- nvinfo : EIATTR_KPARAM_INFO
	.align		4
.L_11:
        /*0028*/ 	.byte	0x04, 0x17
        /*002a*/ 	.short	(.L_13 - .L_12)
.L_12:
        /*002c*/ 	.word	0x00000000
        /*0030*/ 	.short	0x0001
        /*0032*/ 	.short	0x0004
        /*0034*/ 	.byte	0x00, 0xf0, 0x11, 0x00


	//----- nvinfo : EIATTR_KPARAM_INFO
	.align		4
.L_13:
        /*0038*/ 	.byte	0x04, 0x17
        /*003a*/ 	.short	(.L_15 - .L_14)
.L_14:
        /*003c*/ 	.word	0x00000000
        /*0040*/ 	.short	0x0000
        /*0042*/ 	.short	0x0000
        /*0044*/ 	.byte	0x00, 0xf0, 0x11, 0x00


	//----- nvinfo : EIATTR_SPARSE_MMA_MASK
	.align		4
.L_15:
        /*0048*/ 	.byte	0x03, 0x50
        /*004a*/ 	.short	0x0000


	//----- nvinfo : EIATTR_MAXREG_COUNT
	.align		4
        /*004c*/ 	.byte	0x03, 0x1b
        /*004e*/ 	.short	0x00ff


	//----- nvinfo : EIATTR_MERCURY_ISA_VERSION
	.align		4
        /*0050*/ 	.byte	0x03, 0x5f
        /*0052*/ 	.short	0x0101


	//----- nvinfo : EIATTR_VRC_CTA_INIT_COUNT
	.align		4
        /*0054*/ 	.byte	0x02, 0x4a
	.zero		1
	.zero		1


	//----- nvinfo : EIATTR_EXIT_INSTR_OFFSETS
	.align		4
        /*0058*/ 	.byte	0x04, 0x1c
        /*005a*/ 	.short	(.L_17 - .L_16)


	//   ....[0]....
.L_16:
        /*005c*/ 	.word	0x000000c0


	//   ....[1]....
        /*0060*/ 	.word	0x00000110


	//----- nvinfo : EIATTR_CBANK_PARAM_SIZE
	.align		4
.L_17:
        /*0064*/ 	.byte	0x03, 0x19
        /*0066*/ 	.short	0x0018


	//----- nvinfo : EIATTR_PARAM_CBANK
	.align		4
        /*0068*/ 	.byte	0x04, 0x0a
        /*006a*/ 	.short	(.L_19 - .L_18)
	.align		4
.L_18:
        /*006c*/ 	.word	index@(.nv.constant0._Z5saxpyifPfS_)
        /*0070*/ 	.short	0x0380
        /*0072*/ 	.short	0x0018


	//----- nvinfo : EIATTR_SW_WAR
	.align		4
.L_19:
        /*0074*/ 	.byte	0x04, 0x36
        /*0076*/ 	.short	(.L_21 - .L_20)
.L_20:
        /*0078*/ 	.word	0x00000008
.L_21:


//--------------------- .nv.callgraph             --------------------------
	.section	.nv.callgraph,"",@"SHT_CUDA_CALLGRAPH"
	.align	4
	.sectionentsize	8
	.align		4
        /*0000*/ 	.word	0x00000000
	.align		4
        /*0004*/ 	.word	0xffffffff
	.align		4
        /*0008*/ 	.word	0x00000000
	.align		4
        /*000c*/ 	.word	0xfffffffe
	.align		4
        /*0010*/ 	.word	0x00000000
	.align		4
        /*0014*/ 	.word	0xfffffffd
	.align		4
        /*0018*/ 	.word	0x00000000
	.align		4
        /*001c*/ 	.word	0xfffffffc


//--------------------- .text._Z5saxpyifPfS_      --------------------------
	.section	.text._Z5saxpyifPfS_,"ax",@progbits
	.align	128
        .global         _Z5saxpyifPfS_
        .type           _Z5saxpyifPfS_,@function
        .size           _Z5saxpyifPfS_,(.L_x_1 - _Z5saxpyifPfS_)
        .other          _Z5saxpyifPfS_,@"STO_CUDA_ENTRY STV_DEFAULT"
_Z5saxpyifPfS_:
.text._Z5saxpyifPfS_:
[----:B------:R-:W-:Y:S01]  /*0000*/  LDC R1, c[0x0][0x37c] ;  /* 0x0000df00ff017b82 */ /* 0x000fe20000000800 */
[----:B------:R-:W0:Y:S07]  /*0010*/  S2R R0, SR_TID.X ;  /* 0x0000000000007919 */ /* 0x000e2e0000002100 */
[----:B------:R-:W0:Y:S01]  /*0020*/  S2UR UR6, SR_CTAID.X ;  /* 0x00000000000679c3 */ /* 0x000e220000002500 */
[----:B------:R-:W1:Y:S07]  /*0030*/  LDCU.64 UR4, c[0x0][0x358] ;  /* 0x00006b00ff0477ac */ /* 0x000e6e0008000a00 */
[----:B------:R-:W0:Y:S08]  /*0040*/  LDC R5, c[0x0][0x360] ;  /* 0x0000d800ff057b82 */ /* 0x000e300000000800 */
[----:B------:R-:W2:Y:S01]  /*0050*/  LDC.64 R2, c[0x0][0x388] ;  /* 0x0000e200ff027b82 */ /* 0x000ea20000000a00 */
[----:B0-----:R-:W-:Y:S01]  /*0060*/  IMAD R5, R5, UR6, R0 ;  /* 0x0000000605057c24 */ /* 0x001fe2000f8e0200 */
[----:B------:R-:W0:Y:S03]  /*0070*/  LDCU UR6, c[0x0][0x380] ;  /* 0x00007000ff0677ac */ /* 0x000e260008000800 */
[----:B--2---:R-:W-:-:S06]  /*0080*/  IMAD.WIDE R2, R5, 0x4, R2 ;  /* 0x0000000405027825 */ /* 0x004fcc00078e0202 */
[----:B-1----:R-:W2:Y:S02]  /*0090*/  LDG.E R2, desc[UR4][R2.64] ;  /* 0x0000000402027981 */ /* 0x002ea4000c1e1900 */
[----:B--2---:R-:W0:Y:S02]  /*00a0*/  F2I.TRUNC.NTZ R0, R2 ;  /* 0x0000000200007305 */ /* 0x004e24000020f100 */
[----:B0-----:R-:W-:-:S13]  /*00b0*/  ISETP.GE.AND P0, PT, R0, UR6, PT ;  /* 0x0000000600007c0c */ /* 0x001fda000bf06270 */
[----:B------:R-:W-:Y:S05]  /*00c0*/  @P0 EXIT ;  /* 0x000000000000094d */ /* 0x000fea0003800000 */
[----:B------:R-:W0:Y:S02]  /*00d0*/  LDC.64 R2, c[0x0][0x390] ;  /* 0x0000e400ff027b82 */ /* 0x000e240000000a00 */
[----:B0-----:R-:W-:-:S05]  /*00e0*/  IMAD.WIDE R2, R5, 0x4, R2 ;  /* 0x0000000405027825 */ /* 0x001fca00078e0202 */
[----:B------:R-:W2:Y:S04]  /*00f0*/  LDG.E R5, desc[UR4][R2.64+0x4] ;  /* 0x0000040402057981 */ /* 0x000ea8000c1e1900 */
[----:B--2---:R-:W-:Y:S01]  /*0100*/  STG.E desc[UR4][R2.64], R5 ;  /* 0x0000000502007986 */ /* 0x004fe2000c101904 */
[----:B------:R-:W-:Y:S05]  /*0110*/  EXIT ;  /* 0x000000000000794d */ /* 0x000fea0003800000 */
.L_x_0:
[----:B------:R-:W-:-:S00]  /*0120*/  BRA `(.L_x_0) ;  /* 0xfffffffc00fc7947 */ /* 0x000fc0000383ffff */
[----:B------:R-:W-:-:S00]  /*0130*/  NOP ;  /* 0x0000000000007918 */ /* 0x000fc00000000000 */
        /* <DEDUP_REMOVED lines=12> */
.L_x_1:


//--------------------- .nv.shared.reserved.0     --------------------------
	.section	.nv.shared.reserved.0,"aw",@nobits
	.weak		__nv_reservedSMEM_offset_0_alias
	.size		__nv_reservedSMEM_offset_0_alias, 0, 64
	.other		__nv_reservedSMEM_offset_0_alias,@"STO_CUDA_RESERVED_SHARED STV_DEFAULT"
__nv_reservedSMEM_offset_0_alias:
	.zero		0
	.zero		64


//--------------------- .nv.constant0._Z5saxpyifPfS_ --------------------------
	.section	.nv.constant0._Z5saxpyifPfS_,"a",@progbits
	.sectionflags	@""
	.align	4
.nv.constant0._Z5saxpyifPfS_:
	.zero		920


//--------------------- SYMBOLS --------------------------

	.type		.nv.reservedSmem.offset0,@object
	.size		.nv.reservedSmem.offset0,0x4
